	.headerflags	@"EF_CUDA_TEXMODE_UNIFIED EF_CUDA_64BIT_ADDRESS EF_CUDA_ACCELERATORS EF_CUDA_SM90 EF_CUDA_VIRTUAL_SM(EF_CUDA_SM90)"
	.elftype	@"ET_EXEC"


//--------------------- .nv.info                  --------------------------
	.section	.nv.info,"",@"SHT_CUDA_INFO"
	.align	4


	//----- nvinfo : EIATTR_REGCOUNT
	.align		4
        /*0000*/ 	.byte	0x04, 0x2f
        /*0002*/ 	.short	(.L_1 - .L_0)
	.align		4
.L_0:
        /*0004*/ 	.word	index@(triton_poi_fused_threshold_backward_17)
        /*0008*/ 	.word	0x00000019


	//----- nvinfo : EIATTR_MIN_STACK_SIZE
	.align		4
.L_1:
        /*000c*/ 	.byte	0x04, 0x12
        /*000e*/ 	.short	(.L_3 - .L_2)
	.align		4
.L_2:
        /*0010*/ 	.word	index@(triton_poi_fused_threshold_backward_17)
        /*0014*/ 	.word	0x00000000


	//----- nvinfo : EIATTR_FRAME_SIZE
	.align		4
.L_3:
        /*0018*/ 	.byte	0x04, 0x11
        /*001a*/ 	.short	(.L_5 - .L_4)
	.align		4
.L_4:
        /*001c*/ 	.word	index@(triton_poi_fused_threshold_backward_17)
        /*0020*/ 	.word	0x00000000


	//----- nvinfo : EIATTR_MIN_STACK_SIZE
	.align		4
.L_5:
        /*0024*/ 	.byte	0x04, 0x12
        /*0026*/ 	.short	(.L_7 - .L_6)
	.align		4
.L_6:
        /*0028*/ 	.word	index@(triton_poi_fused_threshold_backward_17)
        /*002c*/ 	.word	0x00000000
.L_7:


//--------------------- .nv.info.triton_poi_fused_threshold_backward_17 --------------------------
	.section	.nv.info.triton_poi_fused_threshold_backward_17,"",@"SHT_CUDA_INFO"
	.sectionflags	@""
	.align	4


	//----- nvinfo : EIATTR_CUDA_API_VERSION
	.align		4
        /*0000*/ 	.byte	0x04, 0x37
        /*0002*/ 	.short	(.L_9 - .L_8)
.L_8:
        /*0004*/ 	.word	0x0000007c


	//----- nvinfo : EIATTR_KPARAM_INFO
	.align		4
.L_9:
        /*0008*/ 	.byte	0x04, 0x17
        /*000a*/ 	.short	(.L_11 - .L_10)
.L_10:
        /*000c*/ 	.word	0x00000000
        /*0010*/ 	.short	0x0003
        /*0012*/ 	.short	0x0014
        /*0014*/ 	.byte	0x00, 0xf0, 0x11, 0x00


	//----- nvinfo : EIATTR_KPARAM_INFO
	.align		4
.L_11:
        /*0018*/ 	.byte	0x04, 0x17
        /*001a*/ 	.short	(.L_13 - .L_12)
.L_12:
        /*001c*/ 	.word	0x00000000
        /*0020*/ 	.short	0x0002
        /*0022*/ 	.short	0x0010
        /*0024*/ 	.byte	0x00, 0xf0, 0x11, 0x00


	//----- nvinfo : EIATTR_KPARAM_INFO
	.align		4
.L_13:
        /*0028*/ 	.byte	0x04, 0x17
        /*002a*/ 	.short	(.L_15 - .L_14)
.L_14:
        /*002c*/ 	.word	0x00000000
        /*0030*/ 	.short	0x0001
        /*0032*/ 	.short	0x0008
        /*0034*/ 	.byte	0x00, 0xf4, 0x21, 0x00


	//----- nvinfo : EIATTR_KPARAM_INFO
	.align		4
.L_15:
        /*0038*/ 	.byte	0x04, 0x17
        /*003a*/ 	.short	(.L_17 - .L_16)
.L_16:
        /*003c*/ 	.word	0x00000000
        /*0040*/ 	.short	0x0000
        /*0042*/ 	.short	0x0000
        /*0044*/ 	.byte	0x00, 0xf4, 0x21, 0x00


	//----- nvinfo : EIATTR_SPARSE_MMA_MASK
	.align		4
.L_17:
        /*0048*/ 	.byte	0x03, 0x50
        /*004a*/ 	.short	0x0000


	//----- nvinfo : EIATTR_MAXREG_COUNT
	.align		4
        /*004c*/ 	.byte	0x03, 0x1b
        /*004e*/ 	.short	0x00ff


	//----- nvinfo : EIATTR_EXIT_INSTR_OFFSETS
	.align		4
        /*0050*/ 	.byte	0x04, 0x1c
        /*0052*/ 	.short	(.L_19 - .L_18)


	//   ....[0]....
.L_18:
        /*0054*/ 	.word	0x000006b0


	//   ....[1]....
        /*0058*/ 	.word	0x000006d0


	//----- nvinfo : EIATTR_REQNTID
	.align		4
.L_19:
        /*005c*/ 	.byte	0x04, 0x10
        /*005e*/ 	.short	(.L_21 - .L_20)
.L_20:
        /*0060*/ 	.word	0x00000080
        /*0064*/ 	.word	0x00000001
        /*0068*/ 	.word	0x00000001


	//----- nvinfo : EIATTR_CBANK_PARAM_SIZE
	.align		4
.L_21:
        /*006c*/ 	.byte	0x03, 0x19
        /*006e*/ 	.short	0x0018


	//----- nvinfo : EIATTR_PARAM_CBANK
	.align		4
        /*0070*/ 	.byte	0x04, 0x0a
        /*0072*/ 	.short	(.L_23 - .L_22)
	.align		4
.L_22:
        /*0074*/ 	.word	index@(.nv.constant0.triton_poi_fused_threshold_backward_17)
        /*0078*/ 	.short	0x0210
        /*007a*/ 	.short	0x0018


	//----- nvinfo : EIATTR_SW_WAR
	.align		4
.L_23:
        /*007c*/ 	.byte	0x04, 0x36
        /*007e*/ 	.short	(.L_25 - .L_24)
.L_24:
        /*0080*/ 	.word	0x00000008
.L_25:


//--------------------- .nv.callgraph             --------------------------
	.section	.nv.callgraph,"",@"SHT_CUDA_CALLGRAPH"
	.align	4
	.sectionentsize	8
	.align		4
        /*0000*/ 	.word	0x00000000
	.align		4
        /*0004*/ 	.word	0xffffffff
	.align		4
        /*0008*/ 	.word	0x00000000
	.align		4
        /*000c*/ 	.word	0xfffffffe
	.align		4
        /*0010*/ 	.word	0x00000000
	.align		4
        /*0014*/ 	.word	0xfffffffd
	.align		4
        /*0018*/ 	.word	0x00000000
	.align		4
        /*001c*/ 	.word	0xfffffffc


//--------------------- .text.triton_poi_fused_threshold_backward_17 --------------------------
	.section	.text.triton_poi_fused_threshold_backward_17,"ax",@progbits
	.sectionflags	@"SHF_BARRIERS=1"
	.align	128
        .global         triton_poi_fused_threshold_backward_17
        .type           triton_poi_fused_threshold_backward_17,@function
        .size           triton_poi_fused_threshold_backward_17,(.L_x_1 - triton_poi_fused_threshold_backward_17)
        .other          triton_poi_fused_threshold_backward_17,@"STO_CUDA_ENTRY STV_DEFAULT"
triton_poi_fused_threshold_backward_17:
.text.triton_poi_fused_threshold_backward_17:
[----:B------:R-:W0:Y:S02]  /*0000*/  LDC R1, c[0x0][0x28] ;  /* 0x00000a00ff017b82 */ /* 0x000e240000000800 */
[----:B------:R-:W1:Y:S01]  /*0010*/  S2R R2, SR_TID.X ;  /* 0x0000000000027919 */ /* 0x000e620000002100 */
[----:B------:R-:W2:Y:S01]  /*0020*/  LDC.64 R8, c[0x0][0x210] ;  /* 0x00008400ff087b82 */ /* 0x000ea20000000a00 */
[----:B------:R-:W-:Y:S01]  /*0030*/  ULDC.64 UR6, c[0x0][0x208] ;  /* 0x0000820000067ab9 */ /* 0x000fe20000000a00 */
[----:B------:R-:W3:Y:S01]  /*0040*/  S2R R0, SR_CTAID.X ;  /* 0x0000000000007919 */ /* 0x000ee20000002500 */
[----:B------:R-:W4:Y:S01]  /*0050*/  S2R R12, SR_CTAID.Y ;  /* 0x00000000000c7919 */ /* 0x000f220000002600 */
[----:B-1----:R-:W-:Y:S01]  /*0060*/  SHF.R.U32.HI R14, RZ, 0x2, R2 ;  /* 0x00000002ff0e7819 */ /* 0x002fe20000011602 */
[----:B------:R-:W-:Y:S02]  /*0070*/  IMAD.SHL.U32 R5, R2, 0x4, RZ ;  /* 0x0000000402057824 */ /* 0x000fe400078e00ff */
[----:B---3--:R-:W-:Y:S01]  /*0080*/  IMAD.SHL.U32 R0, R0, 0x10, RZ ;  /* 0x0000001000007824 */ /* 0x008fe200078e00ff */
[----:B------:R-:W-:Y:S01]  /*0090*/  SGXT.U32 R14, R14, 0x5 ;  /* 0x000000050e0e781a */ /* 0x000fe20000000000 */
[----:B----4-:R-:W-:-:S03]  /*00a0*/  IMAD.SHL.U32 R3, R12, 0x40, RZ ;  /* 0x000000400c037824 */ /* 0x010fc600078e00ff */
[----:B------:R-:W-:Y:S02]  /*00b0*/  LOP3.LUT R5, R0, 0xc, R5, 0xf8, !PT ;  /* 0x0000000c00057812 */ /* 0x000fe400078ef805 */
[----:B------:R-:W-:Y:S02]  /*00c0*/  LOP3.LUT R4, R3, R14, RZ, 0xfc, !PT ;  /* 0x0000000e03047212 */ /* 0x000fe400078efcff */
[----:B------:R-:W-:-:S03]  /*00d0*/  ISETP.GE.AND P0, PT, R5, 0x10, PT ;  /* 0x000000100500780c */ /* 0x000fc60003f06270 */
[----:B------:R-:W-:-:S04]  /*00e0*/  IMAD R11, R4, 0x10, R5 ;  /* 0x00000010040b7824 */ /* 0x000fc800078e0205 */
[----:B--2---:R-:W-:-:S04]  /*00f0*/  IMAD.WIDE R4, R11, 0x4, R8 ;  /* 0x000000040b047825 */ /* 0x004fc800078e0208 */
[----:B------:R-:W-:Y:S02]  /*0100*/  VIADD R11, R11, 0x200 ;  /* 0x000002000b0b7836 */ /* 0x000fe40000000000 */
[----:B------:R-:W2:Y:S02]  /*0110*/  @!P0 LDG.E.EL.128 R4, desc[UR6][R4.64] ;  /* 0x0000000604048981 */ /* 0x000ea4000c2e1d00 */
[----:B------:R-:W-:-:S06]  /*0120*/  IMAD.WIDE R8, R11, 0x4, R8 ;  /* 0x000000040b087825 */ /* 0x000fcc00078e0208 */
[----:B------:R-:W3:Y:S01]  /*0130*/  @!P0 LDG.E.EL.128 R8, desc[UR6][R8.64] ;  /* 0x0000000608088981 */ /* 0x000ee2000c2e1d00 */
[----:B------:R-:W1:Y:S01]  /*0140*/  S2UR UR5, SR_CgaCtaId ;  /* 0x00000000000579c3 */ /* 0x000e620000008800 */
[C---:B------:R-:W-:Y:S01]  /*0150*/  IMAD.SHL.U32 R13, R2.reuse, 0x100, RZ ;  /* 0x00000100020d7824 */ /* 0x040fe200078e00ff */
[----:B------:R-:W-:Y:S01]  /*0160*/  UMOV UR4, 0x400 ;  /* 0x0000040000047882 */ /* 0x000fe20000000000 */
[C---:B------:R-:W-:Y:S01]  /*0170*/  IMAD.SHL.U32 R16, R2.reuse, 0x8, RZ ;  /* 0x0000000802107824 */ /* 0x040fe200078e00ff */
[----:B------:R-:W-:Y:S02]  /*0180*/  LOP3.LUT R18, R2, 0x78, RZ, 0xc0, !PT ;  /* 0x0000007802127812 */ /* 0x000fe400078ec0ff */
[----:B------:R-:W-:Y:S02]  /*0190*/  LOP3.LUT R17, R13, 0x300, RZ, 0xc0, !PT ;  /* 0x000003000d117812 */ /* 0x000fe400078ec0ff */
[----:B------:R-:W-:Y:S02]  /*01a0*/  LOP3.LUT R13, R16, 0x3f8, RZ, 0xc0, !PT ;  /* 0x000003f8100d7812 */ /* 0x000fe400078ec0ff */
[----:B------:R-:W-:-:S02]  /*01b0*/  SHF.R.U32.HI R15, RZ, 0x3, R17 ;  /* 0x00000003ff0f7819 */ /* 0x000fc40000011611 */
[C---:B------:R-:W-:Y:S02]  /*01c0*/  LOP3.LUT R19, R17.reuse, 0x80, RZ, 0xfc, !PT ;  /* 0x0000008011137812 */ /* 0x040fe400078efcff */
[----:B------:R-:W-:Y:S02]  /*01d0*/  LOP3.LUT R15, R15, R17, R14, 0xfe, !PT ;  /* 0x000000110f0f7212 */ /* 0x000fe400078efe0e */
[C---:B------:R-:W-:Y:S02]  /*01e0*/  LOP3.LUT R14, R17.reuse, R14, RZ, 0xfc, !PT ;  /* 0x0000000e110e7212 */ /* 0x040fe400078efcff */
[----:B------:R-:W-:Y:S02]  /*01f0*/  LOP3.LUT R21, R17, 0xc0, RZ, 0xfc, !PT ;  /* 0x000000c011157812 */ /* 0x000fe400078efcff */
[-C--:B------:R-:W-:Y:S02]  /*0200*/  LEA.HI R19, R19, R14.reuse, RZ, 0x1d ;  /* 0x0000000e13137211 */ /* 0x080fe400078fe8ff */
[----:B------:R-:W-:Y:S01]  /*0210*/  LEA.HI R21, R21, R14, RZ, 0x1d ;  /* 0x0000000e15157211 */ /* 0x000fe200078fe8ff */
[----:B-1----:R-:W-:Y:S01]  /*0220*/  UPRMT UR4, UR5, 0x654, UR4 ;  /* 0x0000065405047896 */ /* 0x002fe20008000004 */
[----:B------:R-:W-:-:S05]  /*0230*/  LOP3.LUT R3, R3, 0x38, R16, 0xf8, !PT ;  /* 0x0000003803037812 */ /* 0x000fca00078ef810 */
[----:B------:R-:W-:Y:S02]  /*0240*/  IADD3 R13, R13, UR4, R18 ;  /* 0x000000040d0d7c10 */ /* 0x000fe4000fffe012 */
[----:B--2---:R-:W-:Y:S02]  /*0250*/  FSETP.GTU.AND P3, PT, R6, RZ, !P0 ;  /* 0x000000ff0600720b */ /* 0x004fe4000476c000 */
[----:B------:R-:W-:Y:S02]  /*0260*/  FSETP.GTU.AND P1, PT, R4, RZ, !P0 ;  /* 0x000000ff0400720b */ /* 0x000fe4000472c000 */
[----:B------:R-:W-:Y:S02]  /*0270*/  FSETP.GTU.AND P2, PT, R5, RZ, !P0 ;  /* 0x000000ff0500720b */ /* 0x000fe4000474c000 */
[----:B------:R-:W-:Y:S02]  /*0280*/  LOP3.LUT R5, R17, 0x40, RZ, 0xfc, !PT ;  /* 0x0000004011057812 */ /* 0x000fe400078efcff */
[----:B------:R-:W-:-:S02]  /*0290*/  SEL R18, RZ, 0x1, P3 ;  /* 0x00000001ff127807 */ /* 0x000fc40001800000 */
[----:B------:R-:W-:Y:S02]  /*02a0*/  FSETP.GTU.AND P4, PT, R7, RZ, !P0 ;  /* 0x000000ff0700720b */ /* 0x000fe4000478c000 */
[----:B------:R-:W-:Y:S02]  /*02b0*/  SEL R4, RZ, 0x1, P1 ;  /* 0x00000001ff047807 */ /* 0x000fe40000800000 */
[----:B------:R-:W-:Y:S02]  /*02c0*/  SEL R6, RZ, 0x1, P2 ;  /* 0x00000001ff067807 */ /* 0x000fe40001000000 */
[----:B---3--:R-:W-:Y:S01]  /*02d0*/  FSETP.GTU.AND P3, PT, R8, RZ, !P0 ;  /* 0x000000ff0800720b */ /* 0x008fe2000476c000 */
[----:B------:R-:W-:Y:S01]  /*02e0*/  STS.U8 [R15+UR4], R4 ;  /* 0x000000040f007988 */ /* 0x000fe20008000004 */
[----:B------:R-:W-:Y:S02]  /*02f0*/  LEA.HI R17, R5, R14, RZ, 0x1d ;  /* 0x0000000e05117211 */ /* 0x000fe400078fe8ff */
[----:B------:R-:W-:-:S02]  /*0300*/  FSETP.GTU.AND P2, PT, R9, RZ, !P0 ;  /* 0x000000ff0900720b */ /* 0x000fc4000474c000 */
[----:B------:R-:W-:Y:S01]  /*0310*/  FSETP.GTU.AND P1, PT, R10, RZ, !P0 ;  /* 0x000000ff0a00720b */ /* 0x000fe2000472c000 */
[----:B------:R1:W-:Y:S01]  /*0320*/  STS.U8 [R17+UR4+0x40], R6 ;  /* 0x0000400611007988 */ /* 0x0003e20008000004 */
[----:B------:R-:W-:Y:S02]  /*0330*/  FSETP.GTU.AND P0, PT, R11, RZ, !P0 ;  /* 0x000000ff0b00720b */ /* 0x000fe4000470c000 */
[----:B------:R-:W-:Y:S01]  /*0340*/  SEL R8, RZ, 0x1, P4 ;  /* 0x00000001ff087807 */ /* 0x000fe20002000000 */
[----:B------:R-:W-:Y:S01]  /*0350*/  STS.U8 [R19+UR4+0x80], R18 ;  /* 0x0000801213007988 */ /* 0x000fe20008000004 */
[----:B------:R-:W-:Y:S02]  /*0360*/  SEL R10, RZ, 0x1, P3 ;  /* 0x00000001ff0a7807 */ /* 0x000fe40001800000 */
[----:B------:R-:W-:Y:S01]  /*0370*/  SEL R14, RZ, 0x1, P2 ;  /* 0x00000001ff0e7807 */ /* 0x000fe20001000000 */
[----:B------:R-:W-:Y:S01]  /*0380*/  STS.U8 [R21+UR4+0xc0], R8 ;  /* 0x0000c00815007988 */ /* 0x000fe20008000004 */
[----:B------:R-:W-:-:S02]  /*0390*/  SEL R20, RZ, 0x1, P1 ;  /* 0x00000001ff147807 */ /* 0x000fc40000800000 */
[----:B------:R-:W-:Y:S01]  /*03a0*/  SEL R22, RZ, 0x1, P0 ;  /* 0x00000001ff167807 */ /* 0x000fe20000000000 */
[----:B------:R-:W-:Y:S01]  /*03b0*/  STS.U8 [R15+UR4+0x20], R10 ;  /* 0x0000200a0f007988 */ /* 0x000fe20008000004 */
[----:B-1----:R-:W-:Y:S02]  /*03c0*/  SHF.R.S32.HI R6, RZ, 0x19, R12 ;  /* 0x00000019ff067819 */ /* 0x002fe4000001140c */
[----:B------:R-:W-:Y:S01]  /*03d0*/  SHF.R.U32.HI R7, RZ, 0x3, R2 ;  /* 0x00000003ff077819 */ /* 0x000fe20000011602 */
[----:B------:R-:W-:Y:S01]  /*03e0*/  STS.U8 [R17+UR4+0x60], R14 ;  /* 0x0000600e11007988 */ /* 0x000fe20008000004 */
[----:B------:R-:W-:Y:S02]  /*03f0*/  SGXT R6, R6, 0x1 ;  /* 0x000000010606781a */ /* 0x000fe40000000200 */
[----:B------:R-:W-:Y:S01]  /*0400*/  SGXT.U32 R7, R7, 0x4 ;  /* 0x000000040707781a */ /* 0x000fe20000000000 */
[----:B------:R-:W-:Y:S01]  /*0410*/  STS.U8 [R19+UR4+0xa0], R20 ;  /* 0x0000a01413007988 */ /* 0x000fe20008000004 */
[----:B------:R-:W-:-:S02]  /*0420*/  LEA.HI R6, R6, R3, RZ, 0x8 ;  /* 0x0000000306067211 */ /* 0x000fc400078f40ff */
[----:B------:R-:W-:Y:S01]  /*0430*/  LOP3.LUT R7, R0, R7, RZ, 0xfc, !PT ;  /* 0x0000000700077212 */ /* 0x000fe200078efcff */
[----:B------:R-:W-:Y:S01]  /*0440*/  STS.U8 [R21+UR4+0xe0], R22 ;  /* 0x0000e01615007988 */ /* 0x000fe20008000004 */
[C---:B------:R-:W-:Y:S01]  /*0450*/  LOP3.LUT R2, R6.reuse, 0xffffff00, RZ, 0xc0, !PT ;  /* 0xffffff0006027812 */ /* 0x040fe200078ec0ff */
[----:B------:R-:W-:Y:S01]  /*0460*/  IMAD.SHL.U32 R6, R6, 0x10, RZ ;  /* 0x0000001006067824 */ /* 0x000fe200078e00ff */
[----:B------:R-:W-:Y:S01]  /*0470*/  BAR.SYNC.DEFER_BLOCKING 0x0 ;  /* 0x0000000000007b1d */ /* 0x000fe20000010000 */
[----:B------:R-:W-:Y:S02]  /*0480*/  ISETP.GE.AND P0, PT, R7, 0x10, PT ;  /* 0x000000100700780c */ /* 0x000fe40003f06270 */
[----:B------:R-:W-:Y:S01]  /*0490*/  IMAD.IADD R2, R3, 0x1, -R2 ;  /* 0x0000000103027824 */ /* 0x000fe200078e0a02 */
[----:B------:R-:W-:-:S03]  /*04a0*/  LOP3.LUT R3, R6, 0xfffff000, RZ, 0xc0, !PT ;  /* 0xfffff00006037812 */ /* 0x000fc600078ec0ff */
[----:B------:R-:W-:Y:S01]  /*04b0*/  IMAD R2, R7, 0x100, R2 ;  /* 0x0000010007027824 */ /* 0x000fe200078e0202 */
[----:B------:R-:W-:-:S03]  /*04c0*/  ULDC.64 UR4, c[0x0][0x218] ;  /* 0x0000860000047ab9 */ /* 0x000fc60000000a00 */
[----:B------:R-:W-:-:S05]  /*04d0*/  IMAD.IADD R3, R2, 0x1, R3 ;  /* 0x0000000102037824 */ /* 0x000fca00078e0203 */
[----:B------:R-:W-:-:S04]  /*04e0*/  IADD3 R2, P1, R3, UR4, RZ ;  /* 0x0000000403027c10 */ /* 0x000fc8000ff3e0ff */
[----:B------:R-:W-:Y:S01]  /*04f0*/  LEA.HI.X.SX32 R3, R3, UR5, 0x1, P1 ;  /* 0x0000000503037c11 */ /* 0x000fe200088f0eff */
[----:B------:R-:W1:Y:S02]  /*0500*/  LDS.64 R4, [R13] ;  /* 0x000000000d047984 */ /* 0x000e640000000a00 */
[C---:B-1----:R-:W-:Y:S02]  /*0510*/  PRMT R0, R4.reuse, 0x7772, RZ ;  /* 0x0000777204007816 */ /* 0x042fe400000000ff */
[C---:B------:R-:W-:Y:S02]  /*0520*/  PRMT R9, R4.reuse, 0x7771, RZ ;  /* 0x0000777104097816 */ /* 0x040fe400000000ff */
[----:B------:R-:W-:Y:S02]  /*0530*/  PRMT R6, R5, 0x7772, RZ ;  /* 0x0000777205067816 */ /* 0x000fe400000000ff */
[----:B------:R-:W-:Y:S02]  /*0540*/  PRMT R9, R9, 0x5410, R0 ;  /* 0x0000541009097816 */ /* 0x000fe40000000000 */
[----:B------:R-:W-:-:S02]  /*0550*/  PRMT R0, R4, 0x7770, RZ ;  /* 0x0000777004007816 */ /* 0x000fc400000000ff */
[----:B------:R-:W-:Y:S02]  /*0560*/  LOP3.LUT R9, R9, 0x10001, RZ, 0xc0, !PT ;  /* 0x0001000109097812 */ /* 0x000fe400078ec0ff */
[----:B------:R-:W-:Y:S02]  /*0570*/  PRMT R11, R5, 0x7771, RZ ;  /* 0x00007771050b7816 */ /* 0x000fe400000000ff */
[----:B------:R-:W-:Y:S02]  /*0580*/  LOP3.LUT R13, R0, 0x1, RZ, 0xc0, !PT ;  /* 0x00000001000d7812 */ /* 0x000fe400078ec0ff */
[----:B------:R-:W-:Y:S02]  /*0590*/  LOP3.LUT R0, R9, 0xffff, RZ, 0xc0, !PT ;  /* 0x0000ffff09007812 */ /* 0x000fe400078ec0ff */
[----:B------:R-:W-:Y:S02]  /*05a0*/  PRMT R6, R11, 0x5410, R6 ;  /* 0x000054100b067816 */ /* 0x000fe40000000006 */
[----:B------:R-:W-:-:S02]  /*05b0*/  PRMT R13, R13, 0x3340, R0 ;  /* 0x000033400d0d7816 */ /* 0x000fc40000000000 */
[----:B------:R-:W-:Y:S02]  /*05c0*/  SHF.R.U32.HI R4, RZ, 0x18, R4 ;  /* 0x00000018ff047819 */ /* 0x000fe40000011604 */
[----:B------:R-:W-:Y:S02]  /*05d0*/  PRMT R0, R5, 0x7770, RZ ;  /* 0x0000777005007816 */ /* 0x000fe400000000ff */
[----:B------:R-:W-:Y:S02]  /*05e0*/  LOP3.LUT R6, R6, 0x10001, RZ, 0xc0, !PT ;  /* 0x0001000106067812 */ /* 0x000fe400078ec0ff */
[----:B------:R-:W-:Y:S02]  /*05f0*/  SHF.R.U32.HI R7, RZ, 0x18, R5 ;  /* 0x00000018ff077819 */ /* 0x000fe40000011605 */
[----:B------:R-:W-:Y:S02]  /*0600*/  SGXT.U32 R5, R4, 0x1 ;  /* 0x000000010405781a */ /* 0x000fe40000000000 */
[----:B------:R-:W-:-:S02]  /*0610*/  LOP3.LUT R11, R0, 0x1, RZ, 0xc0, !PT ;  /* 0x00000001000b7812 */ /* 0x000fc400078ec0ff */
[----:B------:R-:W-:Y:S02]  /*0620*/  PRMT R0, R9, 0x7732, RZ ;  /* 0x0000773209007816 */ /* 0x000fe400000000ff */
[C---:B------:R-:W-:Y:S02]  /*0630*/  PRMT R4, R6.reuse, 0x7732, RZ ;  /* 0x0000773206047816 */ /* 0x040fe400000000ff */
[----:B------:R-:W-:Y:S02]  /*0640*/  LOP3.LUT R6, R6, 0xffff, RZ, 0xc0, !PT ;  /* 0x0000ffff06067812 */ /* 0x000fe400078ec0ff */
[----:B------:R-:W-:Y:S02]  /*0650*/  SGXT.U32 R7, R7, 0x1 ;  /* 0x000000010707781a */ /* 0x000fe40000000000 */
[----:B------:R-:W-:Y:S02]  /*0660*/  PRMT R0, R0, 0x3340, R5 ;  /* 0x0000334000007816 */ /* 0x000fe40000000005 */
[----:B------:R-:W-:-:S02]  /*0670*/  PRMT R6, R11, 0x3340, R6 ;  /* 0x000033400b067816 */ /* 0x000fc40000000006 */
[----:B------:R-:W-:Y:S02]  /*0680*/  PRMT R5, R4, 0x3340, R7 ;  /* 0x0000334004057816 */ /* 0x000fe40000000007 */
[----:B------:R-:W-:Y:S02]  /*0690*/  PRMT R4, R13, 0x5410, R0 ;  /* 0x000054100d047816 */ /* 0x000fe40000000000 */
[----:B------:R-:W-:Y:S01]  /*06a0*/  PRMT R5, R6, 0x5410, R5 ;  /* 0x0000541006057816 */ /* 0x000fe20000000005 */
[----:B------:R-:W-:Y:S06]  /*06b0*/  @P0 EXIT ;  /* 0x000000000000094d */ /* 0x000fec0003800000 */
[----:B------:R-:W-:Y:S01]  /*06c0*/  STG.E.64 desc[UR6][R2.64], R4 ;  /* 0x0000000402007986 */ /* 0x000fe2000c101b06 */
[----:B------:R-:W-:Y:S05]  /*06d0*/  EXIT ;  /* 0x000000000000794d */ /* 0x000fea0003800000 */
.L_x_0:
[----:B------:R-:W-:-:S00]  /*06e0*/  BRA `(.L_x_0) ;  /* 0xfffffffc00fc7947 */ /* 0x000fc0000383ffff */
[----:B------:R-:W-:-:S00]  /*06f0*/  NOP ;  /* 0x0000000000007918 */ /* 0x000fc00000000000 */
        /* <DEDUP_REMOVED lines=8> */
.L_x_1:


//--------------------- .nv.shared.triton_poi_fused_threshold_backward_17 --------------------------
	.section	.nv.shared.triton_poi_fused_threshold_backward_17,"aw",@nobits
	.sectionflags	@""
	.align	16
	.zero		1024


//--------------------- .nv.constant0.triton_poi_fused_threshold_backward_17 --------------------------
	.section	.nv.constant0.triton_poi_fused_threshold_backward_17,"a",@progbits
	.sectionflags	@""
	.align	4
.nv.constant0.triton_poi_fused_threshold_backward_17:
	.zero		552
